	.headerflags	@"EF_CUDA_TEXMODE_UNIFIED EF_CUDA_64BIT_ADDRESS EF_CUDA_ACCELERATORS EF_CUDA_SM90 EF_CUDA_VIRTUAL_SM(EF_CUDA_SM90)"
	.elftype	@"ET_EXEC"


//--------------------- .nv.info                  --------------------------
	.section	.nv.info,"",@"SHT_CUDA_INFO"
	.align	4


	//----- nvinfo : EIATTR_REGCOUNT
	.align		4
        /*0000*/ 	.byte	0x04, 0x2f
        /*0002*/ 	.short	(.L_1 - .L_0)
	.align		4
.L_0:
        /*0004*/ 	.word	index@(triton_poi_fused_cat_3)
        /*0008*/ 	.word	0x00000020


	//----- nvinfo : EIATTR_MIN_STACK_SIZE
	.align		4
.L_1:
        /*000c*/ 	.byte	0x04, 0x12
        /*000e*/ 	.short	(.L_3 - .L_2)
	.align		4
.L_2:
        /*0010*/ 	.word	index@(triton_poi_fused_cat_3)
        /*0014*/ 	.word	0x00000000


	//----- nvinfo : EIATTR_FRAME_SIZE
	.align		4
.L_3:
        /*0018*/ 	.byte	0x04, 0x11
        /*001a*/ 	.short	(.L_5 - .L_4)
	.align		4
.L_4:
        /*001c*/ 	.word	index@(triton_poi_fused_cat_3)
        /*0020*/ 	.word	0x00000000


	//----- nvinfo : EIATTR_MIN_STACK_SIZE
	.align		4
.L_5:
        /*0024*/ 	.byte	0x04, 0x12
        /*0026*/ 	.short	(.L_7 - .L_6)
	.align		4
.L_6:
        /*0028*/ 	.word	index@(triton_poi_fused_cat_3)
        /*002c*/ 	.word	0x00000000
.L_7:


//--------------------- .nv.info.triton_poi_fused_cat_3 --------------------------
	.section	.nv.info.triton_poi_fused_cat_3,"",@"SHT_CUDA_INFO"
	.sectionflags	@""
	.align	4


	//----- nvinfo : EIATTR_CUDA_API_VERSION
	.align		4
        /*0000*/ 	.byte	0x04, 0x37
        /*0002*/ 	.short	(.L_9 - .L_8)
.L_8:
        /*0004*/ 	.word	0x0000007c


	//----- nvinfo : EIATTR_KPARAM_INFO
	.align		4
.L_9:
        /*0008*/ 	.byte	0x04, 0x17
        /*000a*/ 	.short	(.L_11 - .L_10)
.L_10:
        /*000c*/ 	.word	0x00000000
        /*0010*/ 	.short	0x000e
        /*0012*/ 	.short	0x0070
        /*0014*/ 	.byte	0x00, 0xf0, 0x11, 0x00


	//----- nvinfo : EIATTR_KPARAM_INFO
	.align		4
.L_11:
        /*0018*/ 	.byte	0x04, 0x17
        /*001a*/ 	.short	(.L_13 - .L_12)
.L_12:
        /*001c*/ 	.word	0x00000000
        /*0020*/ 	.short	0x000d
        /*0022*/ 	.short	0x0068
        /*0024*/ 	.byte	0x00, 0xf4, 0x21, 0x00


	//----- nvinfo : EIATTR_KPARAM_INFO
	.align		4
.L_13:
        /*0028*/ 	.byte	0x04, 0x17
        /*002a*/ 	.short	(.L_15 - .L_14)
.L_14:
        /*002c*/ 	.word	0x00000000
        /*0030*/ 	.short	0x000c
        /*0032*/ 	.short	0x0060
        /*0034*/ 	.byte	0x00, 0xf4, 0x21, 0x00


	//----- nvinfo : EIATTR_KPARAM_INFO
	.align		4
.L_15:
        /*0038*/ 	.byte	0x04, 0x17
        /*003a*/ 	.short	(.L_17 - .L_16)
.L_16:
        /*003c*/ 	.word	0x00000000
        /*0040*/ 	.short	0x000b
        /*0042*/ 	.short	0x0058
        /*0044*/ 	.byte	0x00, 0xf4, 0x21, 0x00


	//----- nvinfo : EIATTR_KPARAM_INFO
	.align		4
.L_17:
        /*0048*/ 	.byte	0x04, 0x17
        /*004a*/ 	.short	(.L_19 - .L_18)
.L_18:
        /*004c*/ 	.word	0x00000000
        /*0050*/ 	.short	0x000a
        /*0052*/ 	.short	0x0050
        /*0054*/ 	.byte	0x00, 0xf4, 0x21, 0x00


	//----- nvinfo : EIATTR_KPARAM_INFO
	.align		4
.L_19:
        /*0058*/ 	.byte	0x04, 0x17
        /*005a*/ 	.short	(.L_21 - .L_20)
.L_20:
        /*005c*/ 	.word	0x00000000
        /*0060*/ 	.short	0x0009
        /*0062*/ 	.short	0x0048
        /*0064*/ 	.byte	0x00, 0xf4, 0x21, 0x00


	//----- nvinfo : EIATTR_KPARAM_INFO
	.align		4
.L_21:
        /*0068*/ 	.byte	0x04, 0x17
        /*006a*/ 	.short	(.L_23 - .L_22)
.L_22:
        /*006c*/ 	.word	0x00000000
        /*0070*/ 	.short	0x0008
        /*0072*/ 	.short	0x0040
        /*0074*/ 	.byte	0x00, 0xf4, 0x21, 0x00


	//----- nvinfo : EIATTR_KPARAM_INFO
	.align		4
.L_23:
        /*0078*/ 	.byte	0x04, 0x17
        /*007a*/ 	.short	(.L_25 - .L_24)
.L_24:
        /*007c*/ 	.word	0x00000000
        /*0080*/ 	.short	0x0007
        /*0082*/ 	.short	0x0038
        /*0084*/ 	.byte	0x00, 0xf4, 0x21, 0x00


	//----- nvinfo : EIATTR_KPARAM_INFO
	.align		4
.L_25:
        /*0088*/ 	.byte	0x04, 0x17
        /*008a*/ 	.short	(.L_27 - .L_26)
.L_26:
        /*008c*/ 	.word	0x00000000
        /*0090*/ 	.short	0x0006
        /*0092*/ 	.short	0x0030
        /*0094*/ 	.byte	0x00, 0xf4, 0x21, 0x00


	//----- nvinfo : EIATTR_KPARAM_INFO
	.align		4
.L_27:
        /*0098*/ 	.byte	0x04, 0x17
        /*009a*/ 	.short	(.L_29 - .L_28)
.L_28:
        /*009c*/ 	.word	0x00000000
        /*00a0*/ 	.short	0x0005
        /*00a2*/ 	.short	0x0028
        /*00a4*/ 	.byte	0x00, 0xf4, 0x21, 0x00


	//----- nvinfo : EIATTR_KPARAM_INFO
	.align		4
.L_29:
        /*00a8*/ 	.byte	0x04, 0x17
        /*00aa*/ 	.short	(.L_31 - .L_30)
.L_30:
        /*00ac*/ 	.word	0x00000000
        /*00b0*/ 	.short	0x0004
        /*00b2*/ 	.short	0x0020
        /*00b4*/ 	.byte	0x00, 0xf4, 0x21, 0x00


	//----- nvinfo : EIATTR_KPARAM_INFO
	.align		4
.L_31:
        /*00b8*/ 	.byte	0x04, 0x17
        /*00ba*/ 	.short	(.L_33 - .L_32)
.L_32:
        /*00bc*/ 	.word	0x00000000
        /*00c0*/ 	.short	0x0003
        /*00c2*/ 	.short	0x0018
        /*00c4*/ 	.byte	0x00, 0xf4, 0x21, 0x00


	//----- nvinfo : EIATTR_KPARAM_INFO
	.align		4
.L_33:
        /*00c8*/ 	.byte	0x04, 0x17
        /*00ca*/ 	.short	(.L_35 - .L_34)
.L_34:
        /*00cc*/ 	.word	0x00000000
        /*00d0*/ 	.short	0x0002
        /*00d2*/ 	.short	0x0010
        /*00d4*/ 	.byte	0x00, 0xf4, 0x21, 0x00


	//----- nvinfo : EIATTR_KPARAM_INFO
	.align		4
.L_35:
        /*00d8*/ 	.byte	0x04, 0x17
        /*00da*/ 	.short	(.L_37 - .L_36)
.L_36:
        /*00dc*/ 	.word	0x00000000
        /*00e0*/ 	.short	0x0001
        /*00e2*/ 	.short	0x0008
        /*00e4*/ 	.byte	0x00, 0xf4, 0x21, 0x00


	//----- nvinfo : EIATTR_KPARAM_INFO
	.align		4
.L_37:
        /*00e8*/ 	.byte	0x04, 0x17
        /*00ea*/ 	.short	(.L_39 - .L_38)
.L_38:
        /*00ec*/ 	.word	0x00000000
        /*00f0*/ 	.short	0x0000
        /*00f2*/ 	.short	0x0000
        /*00f4*/ 	.byte	0x00, 0xf4, 0x21, 0x00


	//----- nvinfo : EIATTR_SPARSE_MMA_MASK
	.align		4
.L_39:
        /*00f8*/ 	.byte	0x03, 0x50
        /*00fa*/ 	.short	0x0000


	//----- nvinfo : EIATTR_MAXREG_COUNT
	.align		4
        /*00fc*/ 	.byte	0x03, 0x1b
        /*00fe*/ 	.short	0x00ff


	//----- nvinfo : EIATTR_EXIT_INSTR_OFFSETS
	.align		4
        /*0100*/ 	.byte	0x04, 0x1c
        /*0102*/ 	.short	(.L_41 - .L_40)


	//   ....[0]....
.L_40:
        /*0104*/ 	.word	0x00000e70


	//   ....[1]....
        /*0108*/ 	.word	0x00000e90


	//----- nvinfo : EIATTR_REQNTID
	.align		4
.L_41:
        /*010c*/ 	.byte	0x04, 0x10
        /*010e*/ 	.short	(.L_43 - .L_42)
.L_42:
        /*0110*/ 	.word	0x00000080
        /*0114*/ 	.word	0x00000001
        /*0118*/ 	.word	0x00000001


	//----- nvinfo : EIATTR_CBANK_PARAM_SIZE
	.align		4
.L_43:
        /*011c*/ 	.byte	0x03, 0x19
        /*011e*/ 	.short	0x0074


	//----- nvinfo : EIATTR_PARAM_CBANK
	.align		4
        /*0120*/ 	.byte	0x04, 0x0a
        /*0122*/ 	.short	(.L_45 - .L_44)
	.align		4
.L_44:
        /*0124*/ 	.word	index@(.nv.constant0.triton_poi_fused_cat_3)
        /*0128*/ 	.short	0x0210
        /*012a*/ 	.short	0x0074


	//----- nvinfo : EIATTR_SW_WAR
	.align		4
.L_45:
        /*012c*/ 	.byte	0x04, 0x36
        /*012e*/ 	.short	(.L_47 - .L_46)
.L_46:
        /*0130*/ 	.word	0x00000008
.L_47:


//--------------------- .nv.callgraph             --------------------------
	.section	.nv.callgraph,"",@"SHT_CUDA_CALLGRAPH"
	.align	4
	.sectionentsize	8
	.align		4
        /*0000*/ 	.word	0x00000000
	.align		4
        /*0004*/ 	.word	0xffffffff
	.align		4
        /*0008*/ 	.word	0x00000000
	.align		4
        /*000c*/ 	.word	0xfffffffe
	.align		4
        /*0010*/ 	.word	0x00000000
	.align		4
        /*0014*/ 	.word	0xfffffffd
	.align		4
        /*0018*/ 	.word	0x00000000
	.align		4
        /*001c*/ 	.word	0xfffffffc


//--------------------- .text.triton_poi_fused_cat_3 --------------------------
	.section	.text.triton_poi_fused_cat_3,"ax",@progbits
	.align	128
        .global         triton_poi_fused_cat_3
        .type           triton_poi_fused_cat_3,@function
        .size           triton_poi_fused_cat_3,(.L_x_1 - triton_poi_fused_cat_3)
        .other          triton_poi_fused_cat_3,@"STO_CUDA_ENTRY STV_DEFAULT"
triton_poi_fused_cat_3:
.text.triton_poi_fused_cat_3:
[----:B------:R-:W0:Y:S01]  /*0000*/  LDC R1, c[0x0][0x28] ;  /* 0x00000a00ff017b82 */ /* 0x000e220000000800 */
[----:B------:R-:W1:Y:S01]  /*0010*/  S2R R0, SR_TID.X ;  /* 0x0000000000007919 */ /* 0x000e620000002100 */
[----:B------:R-:W-:-:S06]  /*0020*/  IMAD.MOV.U32 R12, RZ, RZ, RZ ;  /* 0x000000ffff0c7224 */ /* 0x000fcc00078e00ff */
[----:B------:R-:W2:Y:S01]  /*0030*/  LDC.64 R14, c[0x0][0x240] ;  /* 0x00009000ff0e7b82 */ /* 0x000ea20000000a00 */
[----:B------:R-:W-:Y:S01]  /*0040*/  ULDC.64 UR8, c[0x0][0x238] ;  /* 0x00008e0000087ab9 */ /* 0x000fe20000000a00 */
[----:B------:R-:W3:Y:S01]  /*0050*/  S2R R13, SR_CTAID.X ;  /* 0x00000000000d7919 */ /* 0x000ee20000002500 */
[----:B------:R-:W-:Y:S01]  /*0060*/  ULDC.64 UR10, c[0x0][0x248] ;  /* 0x00009200000a7ab9 */ /* 0x000fe20000000a00 */
[----:B------:R-:W-:Y:S01]  /*0070*/  IMAD.MOV.U32 R24, RZ, RZ, RZ ;  /* 0x000000ffff187224 */ /* 0x000fe200078e00ff */
[----:B------:R-:W-:Y:S01]  /*0080*/  ULDC.64 UR4, c[0x0][0x208] ;  /* 0x0000820000047ab9 */ /* 0x000fe20000000a00 */
[----:B------:R-:W-:Y:S01]  /*0090*/  IMAD.MOV.U32 R21, RZ, RZ, RZ ;  /* 0x000000ffff157224 */ /* 0x000fe200078e00ff */
[----:B------:R-:W-:Y:S01]  /*00a0*/  ULDC.64 UR6, c[0x0][0x218] ;  /* 0x0000860000067ab9 */ /* 0x000fe20000000a00 */
[----:B------:R-:W4:Y:S01]  /*00b0*/  LDC.64 R22, c[0x0][0x250] ;  /* 0x00009400ff167b82 */ /* 0x000f220000000a00 */
[----:B------:R-:W-:Y:S02]  /*00c0*/  IMAD.MOV.U32 R26, RZ, RZ, RZ ;  /* 0x000000ffff1a7224 */ /* 0x000fe400078e00ff */
[----:B-1----:R-:W-:-:S05]  /*00d0*/  IMAD.SHL.U32 R0, R0, 0x2, RZ ;  /* 0x0000000200007824 */ /* 0x002fca00078e00ff */
[----:B------:R-:W-:-:S05]  /*00e0*/  LOP3.LUT R0, R0, 0xfe, RZ, 0xc0, !PT ;  /* 0x000000fe00007812 */ /* 0x000fca00078ec0ff */
[----:B---3--:R-:W-:-:S04]  /*00f0*/  IMAD R13, R13, 0x100, R0 ;  /* 0x000001000d0d7824 */ /* 0x008fc800078e0200 */
[----:B------:R-:W-:-:S05]  /*0100*/  IMAD.HI R19, R13, -0x3478d83f, R12 ;  /* 0xcb8727c10d137827 */ /* 0x000fca00078e020c */
[----:B------:R-:W-:-:S04]  /*0110*/  SHF.R.U32.HI R0, RZ, 0x1f, R19 ;  /* 0x0000001fff007819 */ /* 0x000fc80000011613 */
[----:B------:R-:W-:-:S05]  /*0120*/  LEA.HI.SX32 R19, R19, R0, 0x19 ;  /* 0x0000000013137211 */ /* 0x000fca00078fcaff */
[C---:B------:R-:W-:Y:S02]  /*0130*/  IMAD R7, R19.reuse, -0xa1, R13 ;  /* 0xffffff5f13077824 */ /* 0x040fe400078e020d */
[----:B------:R-:W-:Y:S02]  /*0140*/  IMAD R0, R19, 0xa, RZ ;  /* 0x0000000a13007824 */ /* 0x000fe400078e02ff */
[C---:B------:R-:W-:Y:S01]  /*0150*/  VIADD R4, R7.reuse, 0xffffff6c ;  /* 0xffffff6c07047836 */ /* 0x040fe20000000000 */
[----:B------:R-:W-:Y:S01]  /*0160*/  SHF.R.S32.HI R2, RZ, 0x1f, R7 ;  /* 0x0000001fff027819 */ /* 0x000fe20000011407 */
[C---:B--2---:R-:W-:Y:S01]  /*0170*/  IMAD.WIDE R16, R7.reuse, 0x4, R14 ;  /* 0x0000000407107825 */ /* 0x044fe200078e020e */
[----:B------:R-:W-:Y:S02]  /*0180*/  IADD3 R8, P0, R7, R0, RZ ;  /* 0x0000000007087210 */ /* 0x000fe40007f1e0ff */
[----:B------:R-:W-:Y:S01]  /*0190*/  ISETP.GE.U32.AND P4, PT, R4, 0xa, PT ;  /* 0x0000000a0400780c */ /* 0x000fe20003f86070 */
[----:B----4-:R-:W-:Y:S01]  /*01a0*/  IMAD.WIDE R28, R7, 0x4, R22 ;  /* 0x00000004071c7825 */ /* 0x010fe200078e0216 */
[----:B------:R-:W-:-:S02]  /*01b0*/  LEA.HI.X.SX32 R3, R0, R2, 0x1, P0 ;  /* 0x0000000200037211 */ /* 0x000fc400000f0eff */
[----:B------:R-:W-:Y:S02]  /*01c0*/  ISETP.LT.AND P6, PT, R13, 0x284, !P4 ;  /* 0x000002840d00780c */ /* 0x000fe400067c1270 */
[C---:B------:R-:W-:Y:S01]  /*01d0*/  SHF.L.U64.HI R0, R8.reuse, 0x2, R3 ;  /* 0x0000000208007819 */ /* 0x040fe20000010203 */
[----:B------:R-:W-:Y:S01]  /*01e0*/  IMAD.SHL.U32 R8, R8, 0x4, RZ ;  /* 0x0000000408087824 */ /* 0x000fe200078e00ff */
[----:B------:R-:W-:-:S04]  /*01f0*/  P2R R3, PR, RZ, 0x10 ;  /* 0x00000010ff037803 */ /* 0x000fc80000000000 */
[----:B------:R-:W-:Y:S02]  /*0200*/  IADD3 R4, P0, R8, UR8, RZ ;  /* 0x0000000808047c10 */ /* 0x000fe4000ff1e0ff */
[----:B------:R-:W-:Y:S02]  /*0210*/  IADD3 R8, P1, R8, UR10, RZ ;  /* 0x0000000a08087c10 */ /* 0x000fe4000ff3e0ff */
[----:B------:R-:W-:Y:S01]  /*0220*/  IADD3.X R5, R0, UR9, RZ, P0, !PT ;  /* 0x0000000900057c10 */ /* 0x000fe200087fe4ff */
[----:B------:R-:W2:Y:S01]  /*0230*/  @P6 LDG.E.EL R26, desc[UR4][R16.64+-0x250] ;  /* 0xfffdb004101a6981 */ /* 0x000ea2000c2e1900 */
[----:B------:R-:W-:-:S03]  /*0240*/  IADD3.X R9, R0, UR11, RZ, P1, !PT ;  /* 0x0000000b00097c10 */ /* 0x000fc60008ffe4ff */
[----:B------:R1:W3:Y:S04]  /*0250*/  @P6 LDG.E.EL R24, desc[UR4][R4.64+-0x250] ;  /* 0xfffdb00404186981 */ /* 0x0002e8000c2e1900 */
[----:B------:R-:W4:Y:S04]  /*0260*/  @P6 LDG.E.EL R12, desc[UR4][R28.64+-0x250] ;  /* 0xfffdb0041c0c6981 */ /* 0x000f28000c2e1900 */
[----:B------:R5:W4:Y:S01]  /*0270*/  @P6 LDG.E.EL R21, desc[UR4][R8.64+-0x250] ;  /* 0xfffdb00408156981 */ /* 0x000b22000c2e1900 */
[----:B------:R-:W-:Y:S02]  /*0280*/  VIADD R11, R13, 0x1 ;  /* 0x000000010d0b7836 */ /* 0x000fe40000000000 */
[----:B------:R-:W-:-:S04]  /*0290*/  IMAD.MOV.U32 R10, RZ, RZ, RZ ;  /* 0x000000ffff0a7224 */ /* 0x000fc800078e00ff */
[----:B------:R-:W-:-:S04]  /*02a0*/  IMAD.HI R0, R11, -0x3478d83f, R10 ;  /* 0xcb8727c10b007827 */ /* 0x000fc800078e020a */
[----:B------:R-:W-:Y:S01]  /*02b0*/  IMAD R10, R19, 0x90, RZ ;  /* 0x00000090130a7824 */ /* 0x000fe200078e02ff */
[----:B------:R-:W-:Y:S01]  /*02c0*/  SHF.R.U32.HI R25, RZ, 0x1f, R0 ;  /* 0x0000001fff197819 */ /* 0x000fe20000011600 */
[----:B------:R-:W-:-:S03]  /*02d0*/  VIADD R6, R7, 0xfffffffc ;  /* 0xfffffffc07067836 */ /* 0x000fc60000000000 */
[----:B------:R-:W-:Y:S02]  /*02e0*/  IADD3 R18, P0, R7, R10, RZ ;  /* 0x0000000a07127210 */ /* 0x000fe40007f1e0ff */
[----:B------:R-:W-:Y:S02]  /*02f0*/  LEA.HI.SX32 R0, R0, R25, 0x19 ;  /* 0x0000001900007211 */ /* 0x000fe400078fcaff */
[----:B-1----:R-:W-:-:S03]  /*0300*/  LEA.HI.X.SX32 R5, R10, R2, 0x1, P0 ;  /* 0x000000020a057211 */ /* 0x002fc600000f0eff */
[C---:B0----5:R-:W-:Y:S02]  /*0310*/  IMAD R9, R0.reuse, -0xa1, R11 ;  /* 0xffffff5f00097824 */ /* 0x061fe400078e020b */
[----:B------:R-:W-:Y:S01]  /*0320*/  IMAD R2, R0, 0xa, RZ ;  /* 0x0000000a00027824 */ /* 0x000fe200078e02ff */
[----:B------:R-:W-:Y:S02]  /*0330*/  ISETP.GE.U32.AND P3, PT, R6, 0x90, PT ;  /* 0x000000900600780c */ /* 0x000fe40003f66070 */
[C---:B------:R-:W-:Y:S01]  /*0340*/  SHF.L.U64.HI R10, R18.reuse, 0x2, R5 ;  /* 0x00000002120a7819 */ /* 0x040fe20000010205 */
[----:B------:R-:W-:Y:S01]  /*0350*/  IMAD.SHL.U32 R18, R18, 0x4, RZ ;  /* 0x0000000412127824 */ /* 0x000fe200078e00ff */
[----:B------:R-:W-:Y:S02]  /*0360*/  IADD3 R5, P1, R9, R2, RZ ;  /* 0x0000000209057210 */ /* 0x000fe40007f3e0ff */
[----:B------:R-:W-:Y:S02]  /*0370*/  ISETP.LT.AND P2, PT, R13, 0x284, !P3 ;  /* 0x000002840d00780c */ /* 0x000fe40005f41270 */
[----:B------:R-:W-:Y:S01]  /*0380*/  SHF.R.S32.HI R4, RZ, 0x1f, R9 ;  /* 0x0000001fff047819 */ /* 0x000fe20000011409 */
[----:B------:R-:W-:Y:S01]  /*0390*/  IMAD.SHL.U32 R20, R5, 0x4, RZ ;  /* 0x0000000405147824 */ /* 0x000fe200078e00ff */
[----:B------:R-:W-:Y:S01]  /*03a0*/  IADD3 R28, P5, R18, UR6, RZ ;  /* 0x00000006121c7c10 */ /* 0x000fe2000ffbe0ff */
[----:B------:R-:W-:Y:S01]  /*03b0*/  VIADD R8, R9, 0xffffff6c ;  /* 0xffffff6c09087836 */ /* 0x000fe20000000000 */
[----:B------:R-:W-:Y:S01]  /*03c0*/  LEA.HI.X.SX32 R2, R2, R4, 0x1, P1 ;  /* 0x0000000402027211 */ /* 0x000fe200008f0eff */
[----:B------:R-:W-:Y:S01]  /*03d0*/  IMAD.MOV.U32 R6, RZ, RZ, RZ ;  /* 0x000000ffff067224 */ /* 0x000fe200078e00ff */
[----:B------:R-:W-:-:S02]  /*03e0*/  ISETP.GE.AND P0, PT, R13, 0x284, PT ;  /* 0x000002840d00780c */ /* 0x000fc40003f06270 */
[----:B------:R-:W-:Y:S02]  /*03f0*/  IADD3.X R29, R10, UR7, RZ, P5, !PT ;  /* 0x000000070a1d7c10 */ /* 0x000fe4000affe4ff */
[----:B------:R-:W-:Y:S02]  /*0400*/  SHF.L.U64.HI R5, R5, 0x2, R2 ;  /* 0x0000000205057819 */ /* 0x000fe40000010202 */
[----:B------:R-:W-:Y:S01]  /*0410*/  IADD3 R16, P1, R20, UR8, RZ ;  /* 0x0000000814107c10 */ /* 0x000fe2000ff3e0ff */
[----:B------:R0:W5:Y:S01]  /*0420*/  @P2 LDG.E.EL R6, desc[UR4][R28.64+-0x10] ;  /* 0xfffff0041c062981 */ /* 0x000162000c2e1900 */
[----:B------:R-:W-:Y:S01]  /*0430*/  ISETP.LT.U32.AND P5, PT, R8, 0xa, !P0 ;  /* 0x0000000a0800780c */ /* 0x000fe200047a1070 */
[----:B------:R-:W-:Y:S01]  /*0440*/  IMAD R19, R19, 0x3, RZ ;  /* 0x0000000313137824 */ /* 0x000fe200078e02ff */
[----:B------:R-:W-:Y:S01]  /*0450*/  IADD3.X R17, R5, UR9, RZ, P1, !PT ;  /* 0x0000000905117c10 */ /* 0x000fe20008ffe4ff */
[----:B------:R-:W-:Y:S01]  /*0460*/  IMAD.MOV.U32 R2, RZ, RZ, RZ ;  /* 0x000000ffff027224 */ /* 0x000fe200078e00ff */
[----:B------:R-:W-:Y:S01]  /*0470*/  ULDC.64 UR8, c[0x0][0x258] ;  /* 0x0000960000087ab9 */ /* 0x000fe20000000a00 */
[----:B0-----:R-:W-:-:S04]  /*0480*/  IADD3 R28, P1, R20, UR10, RZ ;  /* 0x0000000a141c7c10 */ /* 0x001fc8000ff3e0ff */
[----:B------:R-:W-:Y:S01]  /*0490*/  IADD3.X R29, R5, UR11, RZ, P1, !PT ;  /* 0x0000000b051d7c10 */ /* 0x000fe20008ffe4ff */
[----:B------:R-:W-:Y:S01]  /*04a0*/  IMAD.MOV.U32 R25, RZ, RZ, RZ ;  /* 0x000000ffff197224 */ /* 0x000fe200078e00ff */
[----:B------:R-:W-:Y:S02]  /*04b0*/  IADD3 R5, P1, R7, R19, RZ ;  /* 0x0000001307057210 */ /* 0x000fe40007f3e0ff */
[----:B------:R0:W5:Y:S01]  /*04c0*/  @P5 LDG.E.EL R2, desc[UR4][R16.64+-0x250] ;  /* 0xfffdb00410025981 */ /* 0x000162000c2e1900 */
[----:B------:R-:W-:Y:S01]  /*04d0*/  SHF.R.S32.HI R20, RZ, 0x1f, R7 ;  /* 0x0000001fff147819 */ /* 0x000fe20000011407 */
[----:B------:R-:W-:Y:S01]  /*04e0*/  IMAD.WIDE R14, R9, 0x4, R14 ;  /* 0x00000004090e7825 */ /* 0x000fe200078e020e */
[----:B------:R-:W-:Y:S01]  /*04f0*/  ULDC.64 UR10, c[0x0][0x268] ;  /* 0x00009a00000a7ab9 */ /* 0x000fe20000000a00 */
[----:B------:R1:W5:Y:S02]  /*0500*/  @P5 LDG.E.EL R25, desc[UR4][R28.64+-0x250] ;  /* 0xfffdb0041c195981 */ /* 0x000364000c2e1900 */
[----:B0-----:R-:W-:Y:S01]  /*0510*/  IMAD.SHL.U32 R16, R5, 0x4, RZ ;  /* 0x0000000405107824 */ /* 0x001fe200078e00ff */
[----:B------:R-:W-:Y:S01]  /*0520*/  LEA.HI.X.SX32 R17, R19, R20, 0x1, P1 ;  /* 0x0000001413117211 */ /* 0x000fe200008f0eff */
[----:B------:R-:W-:-:S03]  /*0530*/  IMAD.MOV.U32 R19, RZ, RZ, RZ ;  /* 0x000000ffff137224 */ /* 0x000fc600078e00ff */
[----:B------:R-:W-:Y:S02]  /*0540*/  SHF.L.U64.HI R5, R5, 0x2, R17 ;  /* 0x0000000205057819 */ /* 0x000fe40000010211 */
[----:B-1----:R-:W-:Y:S01]  /*0550*/  IADD3 R28, P1, R16, UR8, RZ ;  /* 0x00000008101c7c10 */ /* 0x002fe2000ff3e0ff */
[----:B------:R0:W5:Y:S01]  /*0560*/  @P5 LDG.E.EL R19, desc[UR4][R14.64+-0x250] ;  /* 0xfffdb0040e135981 */ /* 0x000162000c2e1900 */
[----:B------:R-:W-:Y:S02]  /*0570*/  IMAD R27, R0, 0x3, RZ ;  /* 0x00000003001b7824 */ /* 0x000fe400078e02ff */
[----:B------:R-:W-:Y:S02]  /*0580*/  IADD3.X R29, R5, UR9, RZ, P1, !PT ;  /* 0x00000009051d7c10 */ /* 0x000fe40008ffe4ff */
[----:B0-----:R-:W-:Y:S02]  /*0590*/  IADD3 R14, P1, R16, UR10, RZ ;  /* 0x0000000a100e7c10 */ /* 0x001fe4000ff3e0ff */
[----:B------:R-:W-:-:S02]  /*05a0*/  ISETP.GT.AND P4, PT, R7, 0x9d, PT ;  /* 0x0000009d0700780c */ /* 0x000fc40003f84270 */
[----:B------:R-:W-:Y:S02]  /*05b0*/  IADD3.X R15, R5, UR11, RZ, P1, !PT ;  /* 0x0000000b050f7c10 */ /* 0x000fe40008ffe4ff */
[----:B------:R-:W-:-:S04]  /*05c0*/  IADD3 R17, P1, R9, R27, RZ ;  /* 0x0000001b09117210 */ /* 0x000fc80007f3e0ff */
[----:B------:R-:W-:Y:S02]  /*05d0*/  LEA.HI.X.SX32 R27, R27, R4, 0x1, P1 ;  /* 0x000000041b1b7211 */ /* 0x000fe400008f0eff */
[----:B------:R-:W-:Y:S01]  /*05e0*/  ISETP.LT.AND P1, PT, R13, 0x284, P4 ;  /* 0x000002840d00780c */ /* 0x000fe20002721270 */
[----:B------:R-:W-:Y:S02]  /*05f0*/  IMAD.MOV.U32 R5, RZ, RZ, RZ ;  /* 0x000000ffff057224 */ /* 0x000fe400078e00ff */
[C---:B------:R-:W-:Y:S01]  /*0600*/  IMAD.SHL.U32 R16, R17.reuse, 0x4, RZ ;  /* 0x0000000411107824 */ /* 0x040fe200078e00ff */
[----:B------:R-:W-:-:S09]  /*0610*/  SHF.L.U64.HI R17, R17, 0x2, R27 ;  /* 0x0000000211117819 */ /* 0x000fd2000001021b */
[----:B------:R0:W5:Y:S02]  /*0620*/  @P1 LDG.E.EL R5, desc[UR4][R14.64+-0x278] ;  /* 0xfffd88040e051981 */ /* 0x000164000c2e1900 */
[----:B0-----:R-:W-:-:S04]  /*0630*/  IADD3 R14, P4, R16, UR8, RZ ;  /* 0x00000008100e7c10 */ /* 0x001fc8000ff9e0ff */
[----:B------:R-:W-:Y:S01]  /*0640*/  IADD3.X R15, R17, UR9, RZ, P4, !PT ;  /* 0x00000009110f7c10 */ /* 0x000fe2000a7fe4ff */
[----:B------:R-:W-:Y:S01]  /*0650*/  IMAD.MOV.U32 R20, RZ, RZ, RZ ;  /* 0x000000ffff147224 */ /* 0x000fe200078e00ff */
[----:B------:R-:W-:Y:S01]  /*0660*/  IADD3 R16, P4, R16, UR10, RZ ;  /* 0x0000000a10107c10 */ /* 0x000fe2000ff9e0ff */
[----:B------:R-:W-:Y:S01]  /*0670*/  IMAD.MOV.U32 R27, RZ, RZ, RZ ;  /* 0x000000ffff1b7224 */ /* 0x000fe200078e00ff */
[----:B------:R-:W-:Y:S02]  /*0680*/  ULDC.64 UR8, c[0x0][0x228] ;  /* 0x00008a0000087ab9 */ /* 0x000fe40000000a00 */
[----:B------:R-:W-:Y:S01]  /*0690*/  IADD3.X R17, R17, UR11, RZ, P4, !PT ;  /* 0x0000000b11117c10 */ /* 0x000fe2000a7fe4ff */
[----:B------:R0:W5:Y:S01]  /*06a0*/  @P1 LDG.E.EL R20, desc[UR4][R28.64+-0x278] ;  /* 0xfffd88041c141981 */ /* 0x000162000c2e1900 */
[----:B------:R-:W-:Y:S01]  /*06b0*/  ISETP.NE.AND P4, PT, R3, RZ, PT ;  /* 0x000000ff0300720c */ /* 0x000fe20003f85270 */
[----:B------:R-:W-:Y:S02]  /*06c0*/  IMAD.MOV.U32 R3, RZ, RZ, RZ ;  /* 0x000000ffff037224 */ /* 0x000fe400078e00ff */
[----:B0-----:R-:W-:Y:S01]  /*06d0*/  IMAD.WIDE R28, R9, 0x4, R22 ;  /* 0x00000004091c7825 */ /* 0x001fe200078e0216 */
[----:B------:R-:W-:-:S06]  /*06e0*/  CS2R R22, SRZ ;  /* 0x0000000000167805 */ /* 0x000fcc000001ff00 */
[----:B------:R-:W5:Y:S01]  /*06f0*/  @P5 LDG.E.EL R23, desc[UR4][R28.64+-0x250] ;  /* 0xfffdb0041c175981 */ /* 0x000f62000c2e1900 */
[----:B--2---:R-:W-:Y:S02]  /*0700*/  SEL R26, R26, RZ, P6 ;  /* 0x000000ff1a1a7207 */ /* 0x004fe40003000000 */
[----:B---3--:R-:W-:Y:S02]  /*0710*/  SEL R24, R24, RZ, P6 ;  /* 0x000000ff18187207 */ /* 0x008fe40003000000 */
[----:B----4-:R-:W-:Y:S02]  /*0720*/  SEL R12, R12, RZ, P6 ;  /* 0x000000ff0c0c7207 */ /* 0x010fe40003000000 */
[----:B------:R-:W-:Y:S02]  /*0730*/  SEL R21, R21, RZ, P6 ;  /* 0x000000ff15157207 */ /* 0x000fe40003000000 */
[----:B------:R-:W-:-:S13]  /*0740*/  ISETP.GT.AND P6, PT, R9, 0x9d, !P0 ;  /* 0x0000009d0900780c */ /* 0x000fda00047c4270 */
[----:B------:R0:W2:Y:S04]  /*0750*/  @P6 LDG.E.EL R3, desc[UR4][R14.64+-0x278] ;  /* 0xfffd88040e036981 */ /* 0x0000a8000c2e1900 */
[----:B------:R1:W3:Y:S01]  /*0760*/  @P6 LDG.E.EL R22, desc[UR4][R16.64+-0x278] ;  /* 0xfffd880410166981 */ /* 0x0002e2000c2e1900 */
[----:B0-----:R-:W1:Y:S01]  /*0770*/  LDC.64 R14, c[0x0][0x260] ;  /* 0x00009800ff0e7b82 */ /* 0x001e620000000a00 */
[----:B------:R-:W-:Y:S01]  /*0780*/  FADD R24, R24, R26 ;  /* 0x0000001a18187221 */ /* 0x000fe20000000000 */
[----:B------:R-:W-:Y:S01]  /*0790*/  FADD R26, R26, R21 ;  /* 0x000000151a1a7221 */ /* 0x000fe20000000000 */
[----:B-1----:R-:W-:-:S05]  /*07a0*/  IMAD.WIDE R16, R7, 0x4, R14 ;  /* 0x0000000407107825 */ /* 0x002fca00078e020e */
[----:B------:R0:W4:Y:S02]  /*07b0*/  @P1 LDG.E.EL R27, desc[UR4][R16.64+-0x278] ;  /* 0xfffd8804101b1981 */ /* 0x000124000c2e1900 */
[----:B0-----:R-:W0:Y:S01]  /*07c0*/  LDC.64 R16, c[0x0][0x270] ;  /* 0x00009c00ff107b82 */ /* 0x001e220000000a00 */
[----:B------:R-:W-:Y:S01]  /*07d0*/  FADD R12, R26, R12 ;  /* 0x0000000c1a0c7221 */ /* 0x000fe20000000000 */
[----:B------:R-:W-:Y:S02]  /*07e0*/  IMAD.MOV.U32 R26, RZ, RZ, RZ ;  /* 0x000000ffff1a7224 */ /* 0x000fe400078e00ff */
[----:B------:R-:W-:-:S05]  /*07f0*/  IMAD.WIDE R14, R9, 0x4, R14 ;  /* 0x00000004090e7825 */ /* 0x000fca00078e020e */
[----:B------:R1:W3:Y:S01]  /*0800*/  @P6 LDG.E.EL R26, desc[UR4][R14.64+-0x278] ;  /* 0xfffd88040e1a6981 */ /* 0x0002e2000c2e1900 */
[----:B------:R-:W-:Y:S02]  /*0810*/  IMAD.MOV.U32 R21, RZ, RZ, RZ ;  /* 0x000000ffff157224 */ /* 0x000fe400078e00ff */
[----:B-1----:R-:W-:Y:S02]  /*0820*/  IMAD.MOV.U32 R14, RZ, RZ, RZ ;  /* 0x000000ffff0e7224 */ /* 0x002fe400078e00ff */
[----:B0-----:R-:W-:-:S04]  /*0830*/  IMAD.WIDE R28, R7, 0x4, R16 ;  /* 0x00000004071c7825 */ /* 0x001fc800078e0210 */
[----:B------:R-:W-:Y:S01]  /*0840*/  IMAD.WIDE R16, R9, 0x4, R16 ;  /* 0x0000000409107825 */ /* 0x000fe200078e0210 */
[----:B------:R0:W3:Y:S04]  /*0850*/  @P1 LDG.E.EL R21, desc[UR4][R28.64+-0x278] ;  /* 0xfffd88041c151981 */ /* 0x0000e8000c2e1900 */
[----:B------:R-:W3:Y:S01]  /*0860*/  @P6 LDG.E.EL R14, desc[UR4][R16.64+-0x278] ;  /* 0xfffd8804100e6981 */ /* 0x000ee2000c2e1900 */
[----:B-----5:R-:W-:Y:S02]  /*0870*/  SEL R19, R19, RZ, P5 ;  /* 0x000000ff13137207 */ /* 0x020fe40002800000 */
[----:B------:R-:W-:-:S05]  /*0880*/  SEL R25, R25, RZ, P5 ;  /* 0x000000ff19197207 */ /* 0x000fca0002800000 */
[----:B0-----:R-:W-:Y:S01]  /*0890*/  FADD R28, R19, R25 ;  /* 0x00000019131c7221 */ /* 0x001fe20000000000 */
[----:B------:R-:W-:Y:S02]  /*08a0*/  SEL R2, R2, RZ, P5 ;  /* 0x000000ff02027207 */ /* 0x000fe40002800000 */
[----:B------:R-:W-:-:S03]  /*08b0*/  SEL R5, R5, RZ, P1 ;  /* 0x000000ff05057207 */ /* 0x000fc60000800000 */
[----:B------:R-:W-:Y:S01]  /*08c0*/  FADD R2, R2, R19 ;  /* 0x0000001302027221 */ /* 0x000fe20000000000 */
[----:B------:R-:W-:Y:S02]  /*08d0*/  FADD R12, R24, R12 ;  /* 0x0000000c180c7221 */ /* 0x000fe40000000000 */
[----:B------:R-:W0:Y:S01]  /*08e0*/  LDC.64 R24, c[0x0][0x210] ;  /* 0x00008400ff187b82 */ /* 0x000e220000000a00 */
[----:B------:R-:W-:Y:S02]  /*08f0*/  SEL R20, R20, RZ, P1 ;  /* 0x000000ff14147207 */ /* 0x000fe40000800000 */
[----:B------:R-:W-:-:S05]  /*0900*/  SEL R23, R23, RZ, P5 ;  /* 0x000000ff17177207 */ /* 0x000fca0002800000 */
[----:B------:R-:W-:Y:S01]  /*0910*/  FADD R23, R28, R23 ;  /* 0x000000171c177221 */ /* 0x000fe20000000000 */
[----:B------:R-:W-:Y:S02]  /*0920*/  ISETP.GT.AND P5, PT, R7, 0x9d, PT ;  /* 0x0000009d0700780c */ /* 0x000fe40003fa4270 */
[----:B--2---:R-:W-:Y:S02]  /*0930*/  SEL R3, R3, RZ, P6 ;  /* 0x000000ff03037207 */ /* 0x004fe40003000000 */
[----:B----4-:R-:W-:-:S05]  /*0940*/  SEL R27, R27, RZ, P1 ;  /* 0x000000ff1b1b7207 */ /* 0x010fca0000800000 */
[----:B------:R-:W-:Y:S01]  /*0950*/  FADD R28, R27, R5 ;  /* 0x000000051b1c7221 */ /* 0x000fe20000000000 */
[----:B---3--:R-:W-:Y:S01]  /*0960*/  SEL R5, R22, RZ, P6 ;  /* 0x000000ff16057207 */ /* 0x008fe20003000000 */
[----:B------:R-:W-:Y:S01]  /*0970*/  FADD R20, R20, R27 ;  /* 0x0000001b14147221 */ /* 0x000fe20000000000 */
[----:B------:R-:W-:-:S05]  /*0980*/  SEL R26, R26, RZ, P6 ;  /* 0x000000ff1a1a7207 */ /* 0x000fca0003000000 */
[----:B------:R-:W-:Y:S01]  /*0990*/  FADD R5, R26, R5 ;  /* 0x000000051a057221 */ /* 0x000fe20000000000 */
[----:B------:R-:W-:Y:S01]  /*09a0*/  FADD R3, R3, R26 ;  /* 0x0000001a03037221 */ /* 0x000fe20000000000 */
[----:B------:R-:W-:Y:S02]  /*09b0*/  SEL R21, R21, RZ, P1 ;  /* 0x000000ff15157207 */ /* 0x000fe40000800000 */
[----:B------:R-:W-:-:S03]  /*09c0*/  SEL R14, R14, RZ, P6 ;  /* 0x000000ff0e0e7207 */ /* 0x000fc60003000000 */
[----:B------:R-:W-:Y:S02]  /*09d0*/  FADD R21, R28, R21 ;  /* 0x000000151c157221 */ /* 0x000fe40000000000 */
[----:B------:R-:W-:Y:S01]  /*09e0*/  FADD R14, R5, R14 ;  /* 0x0000000e050e7221 */ /* 0x000fe20000000000 */
[----:B------:R-:W-:Y:S01]  /*09f0*/  FADD R5, R2, R23 ;  /* 0x0000001702057221 */ /* 0x000fe20000000000 */
[----:B------:R-:W-:Y:S02]  /*0a00*/  ISETP.GE.U32.AND P6, PT, R8, 0xa, PT ;  /* 0x0000000a0800780c */ /* 0x000fe40003fc6070 */
[----:B------:R-:W-:Y:S02]  /*0a10*/  FADD R15, R3, R14 ;  /* 0x0000000e030f7221 */ /* 0x000fe40000000000 */
[----:B------:R-:W1:Y:S01]  /*0a20*/  LDC.64 R2, c[0x0][0x220] ;  /* 0x00008800ff027b82 */ /* 0x000e620000000a00 */
[----:B------:R-:W-:-:S05]  /*0a30*/  FADD R21, R20, R21 ;  /* 0x0000001514157221 */ /* 0x000fca0000000000 */
[----:B------:R-:W-:Y:S02]  /*0a40*/  @P4 FSEL R12, R21, RZ, P5 ;  /* 0x000000ff150c4208 */ /* 0x000fe40002800000 */
[----:B------:R-:W-:-:S04]  /*0a50*/  ISETP.GT.AND P5, PT, R9, 0x9d, PT ;  /* 0x0000009d0900780c */ /* 0x000fc80003fa4270 */
[----:B------:R-:W-:Y:S01]  /*0a60*/  @P6 FSEL R5, R15, RZ, P5 ;  /* 0x000000ff0f056208 */ /* 0x000fe20002800000 */
[----:B------:R-:W-:Y:S01]  /*0a70*/  IMAD R15, R0, 0x90, RZ ;  /* 0x00000090000f7824 */ /* 0x000fe200078e02ff */
[----:B------:R-:W-:Y:S01]  /*0a80*/  IADD3 R18, P1, R18, UR8, RZ ;  /* 0x0000000812127c10 */ /* 0x000fe2000ff3e0ff */
[----:B------:R-:W-:-:S03]  /*0a90*/  IMAD.MOV.U32 R14, RZ, RZ, RZ ;  /* 0x000000ffff0e7224 */ /* 0x000fc600078e00ff */
[----:B------:R-:W-:Y:S02]  /*0aa0*/  IADD3 R16, P6, R9, R15, RZ ;  /* 0x0000000f09107210 */ /* 0x000fe40007fde0ff */
[----:B------:R-:W-:Y:S02]  /*0ab0*/  IADD3.X R19, R10, UR9, RZ, P1, !PT ;  /* 0x000000090a137c10 */ /* 0x000fe40008ffe4ff */
[----:B------:R-:W-:Y:S01]  /*0ac0*/  LEA.HI.X.SX32 R15, R15, R4, 0x1, P6 ;  /* 0x000000040f0f7211 */ /* 0x000fe200030f0eff */
[----:B------:R-:W-:Y:S01]  /*0ad0*/  IMAD.MOV.U32 R4, RZ, RZ, RZ ;  /* 0x000000ffff047224 */ /* 0x000fe200078e00ff */
[----:B------:R-:W-:Y:S01]  /*0ae0*/  ISETP.LT.AND P4, PT, R9, 0x4, !P0 ;  /* 0x000000040900780c */ /* 0x000fe20004781270 */
[----:B-1----:R-:W-:Y:S01]  /*0af0*/  IMAD.WIDE R20, R7, 0x4, R2 ;  /* 0x0000000407147825 */ /* 0x002fe200078e0202 */
[----:B------:R1:W2:Y:S03]  /*0b00*/  @P2 LDG.E.EL R14, desc[UR4][R18.64+-0x10] ;  /* 0xfffff004120e2981 */ /* 0x0002a6000c2e1900 */
[----:B------:R-:W-:Y:S01]  /*0b10*/  IMAD.MOV.U32 R8, RZ, RZ, RZ ;  /* 0x000000ffff087224 */ /* 0x000fe200078e00ff */
[----:B------:R3:W4:Y:S01]  /*0b20*/  @P2 LDG.E.EL R4, desc[UR4][R20.64+-0x10] ;  /* 0xfffff00414042981 */ /* 0x000722000c2e1900 */
[----:B0-----:R-:W-:Y:S01]  /*0b30*/  IMAD.WIDE R10, R11, 0x4, R24 ;  /* 0x000000040b0a7825 */ /* 0x001fe200078e0218 */
[----:B-1----:R-:W-:-:S03]  /*0b40*/  SHF.L.U64.HI R18, R16, 0x2, R15 ;  /* 0x0000000210127819 */ /* 0x002fc6000001020f */
[----:B------:R-:W-:Y:S01]  /*0b50*/  IMAD.SHL.U32 R15, R16, 0x4, RZ ;  /* 0x00000004100f7824 */ /* 0x000fe200078e00ff */
[----:B------:R-:W-:Y:S01]  /*0b60*/  ISETP.GE.AND P1, PT, R7, 0x4, PT ;  /* 0x000000040700780c */ /* 0x000fe20003f26270 */
[----:B------:R0:W5:Y:S01]  /*0b70*/  @P4 LDG.E.EL R8, desc[UR4][R10.64] ;  /* 0x000000040a084981 */ /* 0x000162000c2e1900 */
[----:B---3--:R-:W-:Y:S02]  /*0b80*/  IMAD.WIDE R20, R9, 0x4, R2 ;  /* 0x0000000409147825 */ /* 0x008fe400078e0202 */
[----:B------:R-:W1:Y:S01]  /*0b90*/  LDC.64 R2, c[0x0][0x230] ;  /* 0x00008c00ff027b82 */ /* 0x000e620000000a00 */
[----:B------:R-:W-:Y:S02]  /*0ba0*/  IADD3 R16, P6, R15, UR6, RZ ;  /* 0x000000060f107c10 */ /* 0x000fe4000ffde0ff */
[----:B------:R-:W-:Y:S02]  /*0bb0*/  ISETP.LT.AND P5, PT, R13, 0x284, !P1 ;  /* 0x000002840d00780c */ /* 0x000fe40004fa1270 */
[----:B------:R-:W-:-:S02]  /*0bc0*/  IADD3.X R17, R18, UR7, RZ, P6, !PT ;  /* 0x0000000712117c10 */ /* 0x000fc4000b7fe4ff */
[----:B0-----:R-:W-:Y:S01]  /*0bd0*/  IADD3 R10, P6, R15, UR8, RZ ;  /* 0x000000080f0a7c10 */ /* 0x001fe2000ffde0ff */
[----:B------:R-:W-:-:S03]  /*0be0*/  VIADD R15, R9, 0xfffffffc ;  /* 0xfffffffc090f7836 */ /* 0x000fc60000000000 */
[----:B------:R-:W-:Y:S02]  /*0bf0*/  IADD3.X R11, R18, UR9, RZ, P6, !PT ;  /* 0x00000009120b7c10 */ /* 0x000fe4000b7fe4ff */
[----:B------:R-:W-:Y:S01]  /*0c00*/  ISETP.LT.U32.AND P6, PT, R15, 0x90, !P0 ;  /* 0x000000900f00780c */ /* 0x000fe200047c1070 */
[----:B------:R-:W-:Y:S02]  /*0c10*/  IMAD.MOV.U32 R0, RZ, RZ, RZ ;  /* 0x000000ffff007224 */ /* 0x000fe400078e00ff */
[----:B------:R-:W-:-:S04]  /*0c20*/  IMAD.WIDE R24, R13, 0x4, R24 ;  /* 0x000000040d187825 */ /* 0x000fc800078e0218 */
[----:B------:R-:W-:Y:S01]  /*0c30*/  IMAD.MOV.U32 R18, RZ, RZ, RZ ;  /* 0x000000ffff127224 */ /* 0x000fe200078e00ff */
[----:B------:R0:W3:Y:S01]  /*0c40*/  @P5 LDG.E.EL R0, desc[UR4][R24.64] ;  /* 0x0000000418005981 */ /* 0x0000e2000c2e1900 */
[----:B------:R-:W-:Y:S02]  /*0c50*/  IMAD.MOV.U32 R19, RZ, RZ, RZ ;  /* 0x000000ffff137224 */ /* 0x000fe400078e00ff */
[--C-:B-1----:R-:W-:Y:S02]  /*0c60*/  IMAD.WIDE R22, R7, 0x4, R2.reuse ;  /* 0x0000000407167825 */ /* 0x102fe400078e0202 */
[----:B------:R1:W3:Y:S01]  /*0c70*/  @P6 LDG.E.EL R18, desc[UR4][R16.64+-0x10] ;  /* 0xfffff00410126981 */ /* 0x0002e2000c2e1900 */
[----:B0-----:R-:W-:Y:S01]  /*0c80*/  CS2R R24, SRZ ;  /* 0x0000000000187805 */ /* 0x001fe2000001ff00 */
[----:B------:R-:W-:Y:S02]  /*0c90*/  IMAD.MOV.U32 R7, RZ, RZ, RZ ;  /* 0x000000ffff077224 */ /* 0x000fe400078e00ff */
[----:B------:R4:W5:Y:S01]  /*0ca0*/  @P6 LDG.E.EL R19, desc[UR4][R10.64+-0x10] ;  /* 0xfffff0040a136981 */ /* 0x000962000c2e1900 */
[----:B-1----:R-:W-:-:S03]  /*0cb0*/  IMAD.WIDE R16, R9, 0x4, R2 ;  /* 0x0000000409107825 */ /* 0x002fc600078e0202 */
[----:B------:R-:W5:Y:S01]  /*0cc0*/  @P6 LDG.E.EL R24, desc[UR4][R20.64+-0x10] ;  /* 0xfffff00414186981 */ /* 0x000f62000c2e1900 */
[----:B------:R-:W0:Y:S03]  /*0cd0*/  LDC.64 R2, c[0x0][0x278] ;  /* 0x00009e00ff027b82 */ /* 0x000e260000000a00 */
[----:B------:R-:W5:Y:S04]  /*0ce0*/  @P2 LDG.E.EL R25, desc[UR4][R22.64+-0x10] ;  /* 0xfffff00416192981 */ /* 0x000f68000c2e1900 */
[----:B------:R-:W5:Y:S01]  /*0cf0*/  @P6 LDG.E.EL R7, desc[UR4][R16.64+-0x10] ;  /* 0xfffff00410076981 */ /* 0x000f62000c2e1900 */
[----:B------:R-:W-:Y:S01]  /*0d00*/  SEL R6, R6, RZ, P2 ;  /* 0x000000ff06067207 */ /* 0x000fe20001000000 */
[----:B0-----:R-:W-:Y:S01]  /*0d10*/  IMAD.WIDE R2, R13, 0x4, R2 ;  /* 0x000000040d027825 */ /* 0x001fe200078e0202 */
[----:B--2---:R-:W-:-:S02]  /*0d20*/  SEL R14, R14, RZ, P2 ;  /* 0x000000ff0e0e7207 */ /* 0x004fc40001000000 */
[----:B----4-:R-:W-:-:S05]  /*0d30*/  SEL R11, R4, RZ, P2 ;  /* 0x000000ff040b7207 */ /* 0x010fca0001000000 */
[----:B------:R-:W-:Y:S01]  /*0d40*/  FADD R4, R11, R14 ;  /* 0x0000000e0b047221 */ /* 0x000fe20000000000 */
[----:B------:R-:W-:Y:S01]  /*0d50*/  FADD R11, R6, R11 ;  /* 0x0000000b060b7221 */ /* 0x000fe20000000000 */
[----:B---3--:R-:W-:Y:S02]  /*0d60*/  SEL R18, R18, RZ, P6 ;  /* 0x000000ff12127207 */ /* 0x008fe40003000000 */
[----:B-----5:R-:W-:Y:S02]  /*0d70*/  SEL R19, R19, RZ, P6 ;  /* 0x000000ff13137207 */ /* 0x020fe40003000000 */
[----:B------:R-:W-:Y:S02]  /*0d80*/  SEL R24, R24, RZ, P6 ;  /* 0x000000ff18187207 */ /* 0x000fe40003000000 */
[----:B------:R-:W-:-:S03]  /*0d90*/  SEL R25, R25, RZ, P2 ;  /* 0x000000ff19197207 */ /* 0x000fc60001000000 */
[----:B------:R-:W-:Y:S01]  /*0da0*/  FADD R10, R24, R19 ;  /* 0x00000013180a7221 */ /* 0x000fe20000000000 */
[----:B------:R-:W-:Y:S02]  /*0db0*/  ISETP.GE.AND P2, PT, R9, 0x4, PT ;  /* 0x000000040900780c */ /* 0x000fe40003f46270 */
[----:B------:R-:W-:Y:S01]  /*0dc0*/  SEL R7, R7, RZ, P6 ;  /* 0x000000ff07077207 */ /* 0x000fe20003000000 */
[----:B------:R-:W-:Y:S01]  /*0dd0*/  FADD R18, R18, R24 ;  /* 0x0000001812127221 */ /* 0x000fe20000000000 */
[----:B------:R-:W-:-:S03]  /*0de0*/  FADD R4, R4, R25 ;  /* 0x0000001904047221 */ /* 0x000fc60000000000 */
[----:B------:R-:W-:Y:S01]  /*0df0*/  FADD R7, R10, R7 ;  /* 0x000000070a077221 */ /* 0x000fe20000000000 */
[----:B------:R-:W-:Y:S01]  /*0e00*/  FADD R11, R11, R4 ;  /* 0x000000040b0b7221 */ /* 0x000fe20000000000 */
[----:B------:R-:W-:Y:S02]  /*0e10*/  ISETP.GE.U32.AND P6, PT, R15, 0x90, PT ;  /* 0x000000900f00780c */ /* 0x000fe40003fc6070 */
[----:B------:R-:W-:Y:S01]  /*0e20*/  FADD R18, R18, R7 ;  /* 0x0000000712127221 */ /* 0x000fe20000000000 */
[----:B------:R-:W-:Y:S02]  /*0e30*/  SEL R6, R0, RZ, P5 ;  /* 0x000000ff00067207 */ /* 0x000fe40002800000 */
[----:B------:R-:W-:Y:S02]  /*0e40*/  SEL R7, R8, RZ, P4 ;  /* 0x000000ff08077207 */ /* 0x000fe40002000000 */
[----:B------:R-:W-:Y:S02]  /*0e50*/  @P1 FSEL R6, R11, R12, !P3 ;  /* 0x0000000c0b061208 */ /* 0x000fe40005800000 */
[----:B------:R-:W-:Y:S01]  /*0e60*/  @P2 FSEL R7, R18, R5, !P6 ;  /* 0x0000000512072208 */ /* 0x000fe20007000000 */
[----:B------:R-:W-:Y:S06]  /*0e70*/  @P0 EXIT ;  /* 0x000000000000094d */ /* 0x000fec0003800000 */
[----:B------:R-:W-:Y:S01]  /*0e80*/  STG.E.64 desc[UR4][R2.64], R6 ;  /* 0x0000000602007986 */ /* 0x000fe2000c101b04 */
[----:B------:R-:W-:Y:S05]  /*0e90*/  EXIT ;  /* 0x000000000000794d */ /* 0x000fea0003800000 */
.L_x_0:
[----:B------:R-:W-:-:S00]  /*0ea0*/  BRA `(.L_x_0) ;  /* 0xfffffffc00fc7947 */ /* 0x000fc0000383ffff */
[----:B------:R-:W-:-:S00]  /*0eb0*/  NOP ;  /* 0x0000000000007918 */ /* 0x000fc00000000000 */
        /* <DEDUP_REMOVED lines=12> */
.L_x_1:


//--------------------- .nv.constant0.triton_poi_fused_cat_3 --------------------------
	.section	.nv.constant0.triton_poi_fused_cat_3,"a",@progbits
	.sectionflags	@""
	.align	4
.nv.constant0.triton_poi_fused_cat_3:
	.zero		644
